//
// Generated by NVIDIA NVVM Compiler
//
// Compiler Build ID: CL-36424714
// Cuda compilation tools, release 13.0, V13.0.88
// Based on NVVM 20.0.0
//

.version 9.0
.target sm_100
.address_size 64

	// .globl	_Z12cuda_vec_addPfS_S_i
// _ZZ17cuda_vec_dot_prodPfS_S_iE3tmp has been demoted
// _ZZ13cuda_mat_prodPfPiS0_S_S0_S0_S_E6tileMs has been demoted
// _ZZ13cuda_mat_prodPfPiS0_S_S0_S0_S_E6tileNs has been demoted

.visible .entry _Z12cuda_vec_addPfS_S_i(
	.param .u64 .ptr .align 1 _Z12cuda_vec_addPfS_S_i_param_0,
	.param .u64 .ptr .align 1 _Z12cuda_vec_addPfS_S_i_param_1,
	.param .u64 .ptr .align 1 _Z12cuda_vec_addPfS_S_i_param_2,
	.param .u32 _Z12cuda_vec_addPfS_S_i_param_3
)
{
	.reg .pred 	%p<2>;
	.reg .b32 	%r<6>;
	.reg .b32 	%f<4>;
	.reg .b64 	%rd<11>;

	ld.param.u64 	%rd1, [_Z12cuda_vec_addPfS_S_i_param_0];
	ld.param.u64 	%rd2, [_Z12cuda_vec_addPfS_S_i_param_1];
	ld.param.u64 	%rd3, [_Z12cuda_vec_addPfS_S_i_param_2];
	ld.param.u32 	%r2, [_Z12cuda_vec_addPfS_S_i_param_3];
	mov.u32 	%r3, %ctaid.x;
	mov.u32 	%r4, %ntid.x;
	mov.u32 	%r5, %tid.x;
	mad.lo.s32 	%r1, %r3, %r4, %r5;
	setp.ge.s32 	%p1, %r1, %r2;
	@%p1 bra 	$L__BB0_2;
	cvta.to.global.u64 	%rd4, %rd1;
	cvta.to.global.u64 	%rd5, %rd2;
	cvta.to.global.u64 	%rd6, %rd3;
	mul.wide.s32 	%rd7, %r1, 4;
	add.s64 	%rd8, %rd4, %rd7;
	ld.global.f32 	%f1, [%rd8];
	add.s64 	%rd9, %rd5, %rd7;
	ld.global.f32 	%f2, [%rd9];
	add.f32 	%f3, %f1, %f2;
	add.s64 	%rd10, %rd6, %rd7;
	st.global.f32 	[%rd10], %f3;
$L__BB0_2:
	ret;

}
	// .globl	_Z12cuda_vec_subPfS_S_i
.visible .entry _Z12cuda_vec_subPfS_S_i(
	.param .u64 .ptr .align 1 _Z12cuda_vec_subPfS_S_i_param_0,
	.param .u64 .ptr .align 1 _Z12cuda_vec_subPfS_S_i_param_1,
	.param .u64 .ptr .align 1 _Z12cuda_vec_subPfS_S_i_param_2,
	.param .u32 _Z12cuda_vec_subPfS_S_i_param_3
)
{
	.reg .pred 	%p<2>;
	.reg .b32 	%r<6>;
	.reg .b32 	%f<4>;
	.reg .b64 	%rd<11>;

	ld.param.u64 	%rd1, [_Z12cuda_vec_subPfS_S_i_param_0];
	ld.param.u64 	%rd2, [_Z12cuda_vec_subPfS_S_i_param_1];
	ld.param.u64 	%rd3, [_Z12cuda_vec_subPfS_S_i_param_2];
	ld.param.u32 	%r2, [_Z12cuda_vec_subPfS_S_i_param_3];
	mov.u32 	%r3, %ctaid.x;
	mov.u32 	%r4, %ntid.x;
	mov.u32 	%r5, %tid.x;
	mad.lo.s32 	%r1, %r3, %r4, %r5;
	setp.ge.s32 	%p1, %r1, %r2;
	@%p1 bra 	$L__BB1_2;
	cvta.to.global.u64 	%rd4, %rd1;
	cvta.to.global.u64 	%rd5, %rd2;
	cvta.to.global.u64 	%rd6, %rd3;
	mul.wide.s32 	%rd7, %r1, 4;
	add.s64 	%rd8, %rd4, %rd7;
	ld.global.f32 	%f1, [%rd8];
	add.s64 	%rd9, %rd5, %rd7;
	ld.global.f32 	%f2, [%rd9];
	sub.f32 	%f3, %f1, %f2;
	add.s64 	%rd10, %rd6, %rd7;
	st.global.f32 	[%rd10], %f3;
$L__BB1_2:
	ret;

}
	// .globl	_Z20cuda_vec_scalar_prodPfS_S_i
.visible .entry _Z20cuda_vec_scalar_prodPfS_S_i(
	.param .u64 .ptr .align 1 _Z20cuda_vec_scalar_prodPfS_S_i_param_0,
	.param .u64 .ptr .align 1 _Z20cuda_vec_scalar_prodPfS_S_i_param_1,
	.param .u64 .ptr .align 1 _Z20cuda_vec_scalar_prodPfS_S_i_param_2,
	.param .u32 _Z20cuda_vec_scalar_prodPfS_S_i_param_3
)
{
	.reg .pred 	%p<2>;
	.reg .b32 	%r<6>;
	.reg .b32 	%f<4>;
	.reg .b64 	%rd<10>;

	ld.param.u64 	%rd1, [_Z20cuda_vec_scalar_prodPfS_S_i_param_0];
	ld.param.u64 	%rd2, [_Z20cuda_vec_scalar_prodPfS_S_i_param_1];
	ld.param.u64 	%rd3, [_Z20cuda_vec_scalar_prodPfS_S_i_param_2];
	ld.param.u32 	%r2, [_Z20cuda_vec_scalar_prodPfS_S_i_param_3];
	mov.u32 	%r3, %ctaid.x;
	mov.u32 	%r4, %ntid.x;
	mov.u32 	%r5, %tid.x;
	mad.lo.s32 	%r1, %r3, %r4, %r5;
	setp.ge.s32 	%p1, %r1, %r2;
	@%p1 bra 	$L__BB2_2;
	cvta.to.global.u64 	%rd4, %rd1;
	cvta.to.global.u64 	%rd5, %rd2;
	cvta.to.global.u64 	%rd6, %rd3;
	ld.global.f32 	%f1, [%rd4];
	mul.wide.s32 	%rd7, %r1, 4;
	add.s64 	%rd8, %rd5, %rd7;
	ld.global.f32 	%f2, [%rd8];
	mul.f32 	%f3, %f1, %f2;
	add.s64 	%rd9, %rd6, %rd7;
	st.global.f32 	[%rd9], %f3;
$L__BB2_2:
	ret;

}
	// .globl	_Z17cuda_vec_dot_prodPfS_S_i
.visible .entry _Z17cuda_vec_dot_prodPfS_S_i(
	.param .u64 .ptr .align 1 _Z17cuda_vec_dot_prodPfS_S_i_param_0,
	.param .u64 .ptr .align 1 _Z17cuda_vec_dot_prodPfS_S_i_param_1,
	.param .u64 .ptr .align 1 _Z17cuda_vec_dot_prodPfS_S_i_param_2,
	.param .u32 _Z17cuda_vec_dot_prodPfS_S_i_param_3
)
{
	.reg .pred 	%p<4>;
	.reg .b32 	%r<15>;
	.reg .b32 	%f<72>;
	.reg .b64 	%rd<10>;
	// demoted variable
	.shared .align 4 .b8 _ZZ17cuda_vec_dot_prodPfS_S_iE3tmp[2048];
	ld.param.u64 	%rd1, [_Z17cuda_vec_dot_prodPfS_S_i_param_0];
	ld.param.u64 	%rd2, [_Z17cuda_vec_dot_prodPfS_S_i_param_1];
	ld.param.u64 	%rd3, [_Z17cuda_vec_dot_prodPfS_S_i_param_2];
	ld.param.u32 	%r5, [_Z17cuda_vec_dot_prodPfS_S_i_param_3];
	mov.u32 	%r6, %ctaid.x;
	mov.u32 	%r7, %ntid.x;
	mov.u32 	%r1, %tid.x;
	mad.lo.s32 	%r2, %r6, %r7, %r1;
	setp.ge.s32 	%p1, %r2, %r5;
	@%p1 bra 	$L__BB3_5;
	cvta.to.global.u64 	%rd4, %rd1;
	cvta.to.global.u64 	%rd5, %rd2;
	mul.wide.s32 	%rd6, %r2, 4;
	add.s64 	%rd7, %rd4, %rd6;
	ld.global.f32 	%f3, [%rd7];
	add.s64 	%rd8, %rd5, %rd6;
	ld.global.f32 	%f4, [%rd8];
	mul.f32 	%f5, %f3, %f4;
	shl.b32 	%r8, %r1, 2;
	mov.u32 	%r9, _ZZ17cuda_vec_dot_prodPfS_S_iE3tmp;
	add.s32 	%r10, %r9, %r8;
	st.shared.f32 	[%r10], %f5;
	bar.sync 	0;
	setp.ne.s32 	%p2, %r1, 0;
	@%p2 bra 	$L__BB3_5;
	mov.f32 	%f71, 0f00000000;
	mov.b32 	%r14, 64;
$L__BB3_3:
	add.s32 	%r13, %r9, %r14;
	ld.shared.f32 	%f7, [%r13+-64];
	add.f32 	%f8, %f71, %f7;
	ld.shared.f32 	%f9, [%r13+-60];
	add.f32 	%f10, %f8, %f9;
	ld.shared.f32 	%f11, [%r13+-56];
	add.f32 	%f12, %f10, %f11;
	ld.shared.f32 	%f13, [%r13+-52];
	add.f32 	%f14, %f12, %f13;
	ld.shared.f32 	%f15, [%r13+-48];
	add.f32 	%f16, %f14, %f15;
	ld.shared.f32 	%f17, [%r13+-44];
	add.f32 	%f18, %f16, %f17;
	ld.shared.f32 	%f19, [%r13+-40];
	add.f32 	%f20, %f18, %f19;
	ld.shared.f32 	%f21, [%r13+-36];
	add.f32 	%f22, %f20, %f21;
	ld.shared.f32 	%f23, [%r13+-32];
	add.f32 	%f24, %f22, %f23;
	ld.shared.f32 	%f25, [%r13+-28];
	add.f32 	%f26, %f24, %f25;
	ld.shared.f32 	%f27, [%r13+-24];
	add.f32 	%f28, %f26, %f27;
	ld.shared.f32 	%f29, [%r13+-20];
	add.f32 	%f30, %f28, %f29;
	ld.shared.f32 	%f31, [%r13+-16];
	add.f32 	%f32, %f30, %f31;
	ld.shared.f32 	%f33, [%r13+-12];
	add.f32 	%f34, %f32, %f33;
	ld.shared.f32 	%f35, [%r13+-8];
	add.f32 	%f36, %f34, %f35;
	ld.shared.f32 	%f37, [%r13+-4];
	add.f32 	%f38, %f36, %f37;
	ld.shared.f32 	%f39, [%r13];
	add.f32 	%f40, %f38, %f39;
	ld.shared.f32 	%f41, [%r13+4];
	add.f32 	%f42, %f40, %f41;
	ld.shared.f32 	%f43, [%r13+8];
	add.f32 	%f44, %f42, %f43;
	ld.shared.f32 	%f45, [%r13+12];
	add.f32 	%f46, %f44, %f45;
	ld.shared.f32 	%f47, [%r13+16];
	add.f32 	%f48, %f46, %f47;
	ld.shared.f32 	%f49, [%r13+20];
	add.f32 	%f50, %f48, %f49;
	ld.shared.f32 	%f51, [%r13+24];
	add.f32 	%f52, %f50, %f51;
	ld.shared.f32 	%f53, [%r13+28];
	add.f32 	%f54, %f52, %f53;
	ld.shared.f32 	%f55, [%r13+32];
	add.f32 	%f56, %f54, %f55;
	ld.shared.f32 	%f57, [%r13+36];
	add.f32 	%f58, %f56, %f57;
	ld.shared.f32 	%f59, [%r13+40];
	add.f32 	%f60, %f58, %f59;
	ld.shared.f32 	%f61, [%r13+44];
	add.f32 	%f62, %f60, %f61;
	ld.shared.f32 	%f63, [%r13+48];
	add.f32 	%f64, %f62, %f63;
	ld.shared.f32 	%f65, [%r13+52];
	add.f32 	%f66, %f64, %f65;
	ld.shared.f32 	%f67, [%r13+56];
	add.f32 	%f68, %f66, %f67;
	ld.shared.f32 	%f69, [%r13+60];
	add.f32 	%f71, %f68, %f69;
	add.s32 	%r14, %r14, 128;
	setp.ne.s32 	%p3, %r14, 2112;
	@%p3 bra 	$L__BB3_3;
	cvta.to.global.u64 	%rd9, %rd3;
	atom.global.add.f32 	%f70, [%rd9], %f71;
$L__BB3_5:
	ret;

}
	// .globl	_Z13cuda_mat_prodPfPiS0_S_S0_S0_S_
.visible .entry _Z13cuda_mat_prodPfPiS0_S_S0_S0_S_(
	.param .u64 .ptr .align 1 _Z13cuda_mat_prodPfPiS0_S_S0_S0_S__param_0,
	.param .u64 .ptr .align 1 _Z13cuda_mat_prodPfPiS0_S_S0_S0_S__param_1,
	.param .u64 .ptr .align 1 _Z13cuda_mat_prodPfPiS0_S_S0_S0_S__param_2,
	.param .u64 .ptr .align 1 _Z13cuda_mat_prodPfPiS0_S_S0_S0_S__param_3,
	.param .u64 .ptr .align 1 _Z13cuda_mat_prodPfPiS0_S_S0_S0_S__param_4,
	.param .u64 .ptr .align 1 _Z13cuda_mat_prodPfPiS0_S_S0_S0_S__param_5,
	.param .u64 .ptr .align 1 _Z13cuda_mat_prodPfPiS0_S_S0_S0_S__param_6
)
{
	.reg .pred 	%p<12>;
	.reg .b32 	%r<43>;
	.reg .b32 	%f<66>;
	.reg .b64 	%rd<21>;
	// demoted variable
	.shared .align 4 .b8 _ZZ13cuda_mat_prodPfPiS0_S_S0_S0_S_E6tileMs[1024];
	// demoted variable
	.shared .align 4 .b8 _ZZ13cuda_mat_prodPfPiS0_S_S0_S0_S_E6tileNs[1024];
	ld.param.u64 	%rd3, [_Z13cuda_mat_prodPfPiS0_S_S0_S0_S__param_0];
	ld.param.u64 	%rd6, [_Z13cuda_mat_prodPfPiS0_S_S0_S0_S__param_1];
	ld.param.u64 	%rd7, [_Z13cuda_mat_prodPfPiS0_S_S0_S0_S__param_2];
	ld.param.u64 	%rd4, [_Z13cuda_mat_prodPfPiS0_S_S0_S0_S__param_3];
	ld.param.u64 	%rd8, [_Z13cuda_mat_prodPfPiS0_S_S0_S0_S__param_4];
	ld.param.u64 	%rd9, [_Z13cuda_mat_prodPfPiS0_S_S0_S0_S__param_5];
	ld.param.u64 	%rd5, [_Z13cuda_mat_prodPfPiS0_S_S0_S0_S__param_6];
	cvta.to.global.u64 	%rd10, %rd8;
	cvta.to.global.u64 	%rd11, %rd9;
	cvta.to.global.u64 	%rd12, %rd6;
	cvta.to.global.u64 	%rd13, %rd7;
	ld.global.u32 	%r1, [%rd13];
	ld.global.u32 	%r2, [%rd12];
	ld.global.u32 	%r3, [%rd11];
	ld.global.u32 	%r4, [%rd10];
	mov.u32 	%r29, %ctaid.y;
	shl.b32 	%r30, %r29, 4;
	mov.u32 	%r40, %tid.y;
	add.s32 	%r6, %r30, %r40;
	mov.u32 	%r31, %ctaid.x;
	shl.b32 	%r7, %r31, 4;
	mov.u32 	%r38, %tid.x;
	add.s32 	%r9, %r7, %r38;
	cvt.rn.f32.s32 	%f9, %r2;
	mul.f32 	%f10, %f9, 0f3D800000;
	cvt.rpi.f32.f32 	%f11, %f10;
	cvt.rzi.s32.f32 	%r10, %f11;
	setp.lt.s32 	%p1, %r10, 1;
	mov.f32 	%f65, 0f00000000;
	@%p1 bra 	$L__BB4_7;
	shl.b32 	%r32, %r40, 6;
	mov.u32 	%r33, _ZZ13cuda_mat_prodPfPiS0_S_S0_S0_S_E6tileMs;
	add.s32 	%r11, %r33, %r32;
	shl.b32 	%r34, %r38, 2;
	add.s32 	%r12, %r11, %r34;
	mov.u32 	%r35, _ZZ13cuda_mat_prodPfPiS0_S_S0_S0_S_E6tileNs;
	add.s32 	%r14, %r35, %r34;
	add.s32 	%r13, %r14, %r32;
	neg.s32 	%r42, %r10;
	mad.lo.s32 	%r36, %r40, %r4, %r38;
	add.s32 	%r41, %r36, %r7;
	shl.b32 	%r17, %r4, 4;
	mad.lo.s32 	%r39, %r2, %r6, %r38;
	cvta.to.global.u64 	%rd1, %rd3;
	cvta.to.global.u64 	%rd2, %rd4;
	mov.f32 	%f65, 0f00000000;
$L__BB4_2:
	setp.ge.s32 	%p2, %r6, %r1;
	setp.ge.u32 	%p3, %r38, %r2;
	mov.f32 	%f63, 0f00000000;
	or.pred  	%p4, %p2, %p3;
	@%p4 bra 	$L__BB4_4;
	mul.wide.u32 	%rd14, %r39, 4;
	add.s64 	%rd15, %rd1, %rd14;
	ld.global.f32 	%f63, [%rd15];
$L__BB4_4:
	setp.ge.s32 	%p5, %r9, %r4;
	st.shared.f32 	[%r12], %f63;
	setp.ge.u32 	%p6, %r40, %r3;
	mov.f32 	%f64, 0f00000000;
	or.pred  	%p7, %p5, %p6;
	@%p7 bra 	$L__BB4_6;
	mul.wide.u32 	%rd16, %r41, 4;
	add.s64 	%rd17, %rd2, %rd16;
	ld.global.f32 	%f64, [%rd17];
$L__BB4_6:
	st.shared.f32 	[%r13], %f64;
	bar.sync 	0;
	ld.shared.f32 	%f15, [%r11];
	ld.shared.f32 	%f16, [%r14];
	fma.rn.f32 	%f17, %f15, %f16, %f65;
	ld.shared.f32 	%f18, [%r11+4];
	ld.shared.f32 	%f19, [%r14+64];
	fma.rn.f32 	%f20, %f18, %f19, %f17;
	ld.shared.f32 	%f21, [%r11+8];
	ld.shared.f32 	%f22, [%r14+128];
	fma.rn.f32 	%f23, %f21, %f22, %f20;
	ld.shared.f32 	%f24, [%r11+12];
	ld.shared.f32 	%f25, [%r14+192];
	fma.rn.f32 	%f26, %f24, %f25, %f23;
	ld.shared.f32 	%f27, [%r11+16];
	ld.shared.f32 	%f28, [%r14+256];
	fma.rn.f32 	%f29, %f27, %f28, %f26;
	ld.shared.f32 	%f30, [%r11+20];
	ld.shared.f32 	%f31, [%r14+320];
	fma.rn.f32 	%f32, %f30, %f31, %f29;
	ld.shared.f32 	%f33, [%r11+24];
	ld.shared.f32 	%f34, [%r14+384];
	fma.rn.f32 	%f35, %f33, %f34, %f32;
	ld.shared.f32 	%f36, [%r11+28];
	ld.shared.f32 	%f37, [%r14+448];
	fma.rn.f32 	%f38, %f36, %f37, %f35;
	ld.shared.f32 	%f39, [%r11+32];
	ld.shared.f32 	%f40, [%r14+512];
	fma.rn.f32 	%f41, %f39, %f40, %f38;
	ld.shared.f32 	%f42, [%r11+36];
	ld.shared.f32 	%f43, [%r14+576];
	fma.rn.f32 	%f44, %f42, %f43, %f41;
	ld.shared.f32 	%f45, [%r11+40];
	ld.shared.f32 	%f46, [%r14+640];
	fma.rn.f32 	%f47, %f45, %f46, %f44;
	ld.shared.f32 	%f48, [%r11+44];
	ld.shared.f32 	%f49, [%r14+704];
	fma.rn.f32 	%f50, %f48, %f49, %f47;
	ld.shared.f32 	%f51, [%r11+48];
	ld.shared.f32 	%f52, [%r14+768];
	fma.rn.f32 	%f53, %f51, %f52, %f50;
	ld.shared.f32 	%f54, [%r11+52];
	ld.shared.f32 	%f55, [%r14+832];
	fma.rn.f32 	%f56, %f54, %f55, %f53;
	ld.shared.f32 	%f57, [%r11+56];
	ld.shared.f32 	%f58, [%r14+896];
	fma.rn.f32 	%f59, %f57, %f58, %f56;
	ld.shared.f32 	%f60, [%r11+60];
	ld.shared.f32 	%f61, [%r14+960];
	fma.rn.f32 	%f65, %f60, %f61, %f59;
	bar.sync 	0;
	add.s32 	%r42, %r42, 1;
	setp.ne.s32 	%p8, %r42, 0;
	add.s32 	%r41, %r41, %r17;
	add.s32 	%r40, %r40, 16;
	add.s32 	%r39, %r39, 16;
	add.s32 	%r38, %r38, 16;
	@%p8 bra 	$L__BB4_2;
$L__BB4_7:
	setp.ge.s32 	%p9, %r6, %r1;
	setp.ge.s32 	%p10, %r9, %r4;
	or.pred  	%p11, %p9, %p10;
	@%p11 bra 	$L__BB4_9;
	mad.lo.s32 	%r37, %r4, %r6, %r9;
	cvta.to.global.u64 	%rd18, %rd5;
	mul.wide.s32 	%rd19, %r37, 4;
	add.s64 	%rd20, %rd18, %rd19;
	st.global.f32 	[%rd20], %f65;
$L__BB4_9:
	ret;

}


// ===== COMPILED SASS (sm_100) =====

	.target	sm_100

	.elftype	@"ET_EXEC"


//--------------------- .note.nv.tkinfo           --------------------------
	.section	.note.nv.tkinfo,"",@"SHT_NOTE"
	.sectionflags	@"SHF_NOTE_NV_TKINFO"
	.tkinfo
        /*0018*/ 	.word	0x00000002
        /*0030*/ 	.string	""
        /*0030*/ 	.string	"ptxas"
        /*0030*/ 	.string	"Cuda compilation tools, release 13.0, V13.0.88"
        /*0030*/ 	.string	"Build cuda_13.0.r13.0/compiler.36424714_0"
        /*0030*/ 	.string	"-arch sm_100 -m 64 "



//--------------------- .note.nv.cuinfo           --------------------------
	.section	.note.nv.cuinfo,"",@"SHT_NOTE"
	.sectionflags	@"SHF_NOTE_NV_CUINFO"
        /*0018*/ 	.short	0x0002
        /*001a*/ 	.short	0x0064
        /*001c*/ 	.short	0x0082
	.zero		2


//--------------------- .nv.info                  --------------------------
	.section	.nv.info,"",@"SHT_CUDA_INFO"
	.align	4


	//----- nvinfo : EIATTR_REGCOUNT
	.align		4
        /*0000*/ 	.byte	0x04, 0x2f
        /*0002*/ 	.short	(.L_1 - .L_0)
	.align		4
.L_0:
        /*0004*/ 	.word	index@(_Z12cuda_vec_addPfS_S_i)
        /*0008*/ 	.word	0x0000000c


	//----- nvinfo : EIATTR_FRAME_SIZE
	.align		4
.L_1:
        /*000c*/ 	.byte	0x04, 0x11
        /*000e*/ 	.short	(.L_3 - .L_2)
	.align		4
.L_2:
        /*0010*/ 	.word	index@(_Z12cuda_vec_addPfS_S_i)
        /*0014*/ 	.word	0x00000000


	//----- nvinfo : EIATTR_REGCOUNT
	.align		4
.L_3:
        /*0018*/ 	.byte	0x04, 0x2f
        /*001a*/ 	.short	(.L_5 - .L_4)
	.align		4
.L_4:
        /*001c*/ 	.word	index@(_Z12cuda_vec_subPfS_S_i)
        /*0020*/ 	.word	0x0000000c


	//----- nvinfo : EIATTR_FRAME_SIZE
	.align		4
.L_5:
        /*0024*/ 	.byte	0x04, 0x11
        /*0026*/ 	.short	(.L_7 - .L_6)
	.align		4
.L_6:
        /*0028*/ 	.word	index@(_Z12cuda_vec_subPfS_S_i)
        /*002c*/ 	.word	0x00000000


	//----- nvinfo : EIATTR_REGCOUNT
	.align		4
.L_7:
        /*0030*/ 	.byte	0x04, 0x2f
        /*0032*/ 	.short	(.L_9 - .L_8)
	.align		4
.L_8:
        /*0034*/ 	.word	index@(_Z20cuda_vec_scalar_prodPfS_S_i)
        /*0038*/ 	.word	0x0000000c


	//----- nvinfo : EIATTR_FRAME_SIZE
	.align		4
.L_9:
        /*003c*/ 	.byte	0x04, 0x11
        /*003e*/ 	.short	(.L_11 - .L_10)
	.align		4
.L_10:
        /*0040*/ 	.word	index@(_Z20cuda_vec_scalar_prodPfS_S_i)
        /*0044*/ 	.word	0x00000000


	//----- nvinfo : EIATTR_REGCOUNT
	.align		4
.L_11:
        /*0048*/ 	.byte	0x04, 0x2f
        /*004a*/ 	.short	(.L_13 - .L_12)
	.align		4
.L_12:
        /*004c*/ 	.word	index@(_Z17cuda_vec_dot_prodPfS_S_i)
        /*0050*/ 	.word	0x00000016


	//----- nvinfo : EIATTR_FRAME_SIZE
	.align		4
.L_13:
        /*0054*/ 	.byte	0x04, 0x11
        /*0056*/ 	.short	(.L_15 - .L_14)
	.align		4
.L_14:
        /*0058*/ 	.word	index@(_Z17cuda_vec_dot_prodPfS_S_i)
        /*005c*/ 	.word	0x00000000


	//----- nvinfo : EIATTR_REGCOUNT
	.align		4
.L_15:
        /*0060*/ 	.byte	0x04, 0x2f
        /*0062*/ 	.short	(.L_17 - .L_16)
	.align		4
.L_16:
        /*0064*/ 	.word	index@(_Z13cuda_mat_prodPfPiS0_S_S0_S0_S_)
        /*0068*/ 	.word	0x00000020


	//----- nvinfo : EIATTR_FRAME_SIZE
	.align		4
.L_17:
        /*006c*/ 	.byte	0x04, 0x11
        /*006e*/ 	.short	(.L_19 - .L_18)
	.align		4
.L_18:
        /*0070*/ 	.word	index@(_Z13cuda_mat_prodPfPiS0_S_S0_S0_S_)
        /*0074*/ 	.word	0x00000000


	//----- nvinfo : EIATTR_MIN_STACK_SIZE
	.align		4
.L_19:
        /*0078*/ 	.byte	0x04, 0x12
        /*007a*/ 	.short	(.L_21 - .L_20)
	.align		4
.L_20:
        /*007c*/ 	.word	index@(_Z13cuda_mat_prodPfPiS0_S_S0_S0_S_)
        /*0080*/ 	.word	0x00000000


	//----- nvinfo : EIATTR_MIN_STACK_SIZE
	.align		4
.L_21:
        /*0084*/ 	.byte	0x04, 0x12
        /*0086*/ 	.short	(.L_23 - .L_22)
	.align		4
.L_22:
        /*0088*/ 	.word	index@(_Z17cuda_vec_dot_prodPfS_S_i)
        /*008c*/ 	.word	0x00000000


	//----- nvinfo : EIATTR_MIN_STACK_SIZE
	.align		4
.L_23:
        /*0090*/ 	.byte	0x04, 0x12
        /*0092*/ 	.short	(.L_25 - .L_24)
	.align		4
.L_24:
        /*0094*/ 	.word	index@(_Z20cuda_vec_scalar_prodPfS_S_i)
        /*0098*/ 	.word	0x00000000


	//----- nvinfo : EIATTR_MIN_STACK_SIZE
	.align		4
.L_25:
        /*009c*/ 	.byte	0x04, 0x12
        /*009e*/ 	.short	(.L_27 - .L_26)
	.align		4
.L_26:
        /*00a0*/ 	.word	index@(_Z12cuda_vec_subPfS_S_i)
        /*00a4*/ 	.word	0x00000000


	//----- nvinfo : EIATTR_MIN_STACK_SIZE
	.align		4
.L_27:
        /*00a8*/ 	.byte	0x04, 0x12
        /*00aa*/ 	.short	(.L_29 - .L_28)
	.align		4
.L_28:
        /*00ac*/ 	.word	index@(_Z12cuda_vec_addPfS_S_i)
        /*00b0*/ 	.word	0x00000000
.L_29:


//--------------------- .nv.compat                --------------------------
	.section	.nv.compat,"",@"SHT_CUDA_COMPAT_INFO"
	.align	4
        /*0000*/ 	.byte	0x02, 0x09, 0x00, 0x00, 0x02, 0x02, 0x01, 0x00, 0x02, 0x05, 0x05, 0x00, 0x03, 0x07, 0x01, 0x01
        /*0010*/ 	.byte	0x02, 0x03, 0x00, 0x00, 0x02, 0x06, 0x01, 0x00, 0x04, 0x0b, 0x08, 0x00, 0x09, 0x00, 0x00, 0x00
        /*0020*/ 	.byte	0x00, 0x00, 0x00, 0x00


//--------------------- .nv.info._Z13cuda_mat_prodPfPiS0_S_S0_S0_S_ --------------------------
	.section	.nv.info._Z13cuda_mat_prodPfPiS0_S_S0_S0_S_,"",@"SHT_CUDA_INFO"
	.sectionflags	@""
	.align	4


	//----- nvinfo : EIATTR_CUDA_API_VERSION
	.align		4
        /*0000*/ 	.byte	0x04, 0x37
        /*0002*/ 	.short	(.L_31 - .L_30)
.L_30:
        /*0004*/ 	.word	0x00000082


	//----- nvinfo : EIATTR_KPARAM_INFO
	.align		4
.L_31:
        /*0008*/ 	.byte	0x04, 0x17
        /*000a*/ 	.short	(.L_33 - .L_32)
.L_32:
        /*000c*/ 	.word	0x00000000
        /*0010*/ 	.short	0x0006
        /*0012*/ 	.short	0x0030
        /*0014*/ 	.byte	0x00, 0xf5, 0x21, 0x00


	//----- nvinfo : EIATTR_KPARAM_INFO
	.align		4
.L_33:
        /*0018*/ 	.byte	0x04, 0x17
        /*001a*/ 	.short	(.L_35 - .L_34)
.L_34:
        /*001c*/ 	.word	0x00000000
        /*0020*/ 	.short	0x0005
        /*0022*/ 	.short	0x0028
        /*0024*/ 	.byte	0x00, 0xf5, 0x21, 0x00


	//----- nvinfo : EIATTR_KPARAM_INFO
	.align		4
.L_35:
        /*0028*/ 	.byte	0x04, 0x17
        /*002a*/ 	.short	(.L_37 - .L_36)
.L_36:
        /*002c*/ 	.word	0x00000000
        /*0030*/ 	.short	0x0004
        /*0032*/ 	.short	0x0020
        /*0034*/ 	.byte	0x00, 0xf5, 0x21, 0x00


	//----- nvinfo : EIATTR_KPARAM_INFO
	.align		4
.L_37:
        /*0038*/ 	.byte	0x04, 0x17
        /*003a*/ 	.short	(.L_39 - .L_38)
.L_38:
        /*003c*/ 	.word	0x00000000
        /*0040*/ 	.short	0x0003
        /*0042*/ 	.short	0x0018
        /*0044*/ 	.byte	0x00, 0xf5, 0x21, 0x00


	//----- nvinfo : EIATTR_KPARAM_INFO
	.align		4
.L_39:
        /*0048*/ 	.byte	0x04, 0x17
        /*004a*/ 	.short	(.L_41 - .L_40)
.L_40:
        /*004c*/ 	.word	0x00000000
        /*0050*/ 	.short	0x0002
        /*0052*/ 	.short	0x0010
        /*0054*/ 	.byte	0x00, 0xf5, 0x21, 0x00


	//----- nvinfo : EIATTR_KPARAM_INFO
	.align		4
.L_41:
        /*0058*/ 	.byte	0x04, 0x17
        /*005a*/ 	.short	(.L_43 - .L_42)
.L_42:
        /*005c*/ 	.word	0x00000000
        /*0060*/ 	.short	0x0001
        /*0062*/ 	.short	0x0008
        /*0064*/ 	.byte	0x00, 0xf5, 0x21, 0x00


	//----- nvinfo : EIATTR_KPARAM_INFO
	.align		4
.L_43:
        /*0068*/ 	.byte	0x04, 0x17
        /*006a*/ 	.short	(.L_45 - .L_44)
.L_44:
        /*006c*/ 	.word	0x00000000
        /*0070*/ 	.short	0x0000
        /*0072*/ 	.short	0x0000
        /*0074*/ 	.byte	0x00, 0xf5, 0x21, 0x00


	//----- nvinfo : EIATTR_SPARSE_MMA_MASK
	.align		4
.L_45:
        /*0078*/ 	.byte	0x03, 0x50
        /*007a*/ 	.short	0x0000


	//----- nvinfo : EIATTR_MAXREG_COUNT
	.align		4
        /*007c*/ 	.byte	0x03, 0x1b
        /*007e*/ 	.short	0x00ff


	//----- nvinfo : EIATTR_NUM_BARRIERS
	.align		4
        /*0080*/ 	.byte	0x02, 0x4c
        /*0082*/ 	.byte	0x01
	.zero		1


	//----- nvinfo : EIATTR_MERCURY_ISA_VERSION
	.align		4
        /*0084*/ 	.byte	0x03, 0x5f
        /*0086*/ 	.short	0x0101


	//----- nvinfo : EIATTR_VRC_CTA_INIT_COUNT
	.align		4
        /*0088*/ 	.byte	0x02, 0x4a
	.zero		1
	.zero		1


	//----- nvinfo : EIATTR_EXIT_INSTR_OFFSETS
	.align		4
        /*008c*/ 	.byte	0x04, 0x1c
        /*008e*/ 	.short	(.L_47 - .L_46)


	//   ....[0]....
.L_46:
        /*0090*/ 	.word	0x00000620


	//   ....[1]....
        /*0094*/ 	.word	0x00000670


	//----- nvinfo : EIATTR_CBANK_PARAM_SIZE
	.align		4
.L_47:
        /*0098*/ 	.byte	0x03, 0x19
        /*009a*/ 	.short	0x0038


	//----- nvinfo : EIATTR_PARAM_CBANK
	.align		4
        /*009c*/ 	.byte	0x04, 0x0a
        /*009e*/ 	.short	(.L_49 - .L_48)
	.align		4
.L_48:
        /*00a0*/ 	.word	index@(.nv.constant0._Z13cuda_mat_prodPfPiS0_S_S0_S0_S_)
        /*00a4*/ 	.short	0x0380
        /*00a6*/ 	.short	0x0038


	//----- nvinfo : EIATTR_SW_WAR
	.align		4
.L_49:
        /*00a8*/ 	.byte	0x04, 0x36
        /*00aa*/ 	.short	(.L_51 - .L_50)
.L_50:
        /*00ac*/ 	.word	0x00000008
.L_51:


//--------------------- .nv.info._Z17cuda_vec_dot_prodPfS_S_i --------------------------
	.section	.nv.info._Z17cuda_vec_dot_prodPfS_S_i,"",@"SHT_CUDA_INFO"
	.sectionflags	@""
	.align	4


	//----- nvinfo : EIATTR_CUDA_API_VERSION
	.align		4
        /*0000*/ 	.byte	0x04, 0x37
        /*0002*/ 	.short	(.L_53 - .L_52)
.L_52:
        /*0004*/ 	.word	0x00000082


	//----- nvinfo : EIATTR_KPARAM_INFO
	.align		4
.L_53:
        /*0008*/ 	.byte	0x04, 0x17
        /*000a*/ 	.short	(.L_55 - .L_54)
.L_54:
        /*000c*/ 	.word	0x00000000
        /*0010*/ 	.short	0x0003
        /*0012*/ 	.short	0x0018
        /*0014*/ 	.byte	0x00, 0xf0, 0x11, 0x00


	//----- nvinfo : EIATTR_KPARAM_INFO
	.align		4
.L_55:
        /*0018*/ 	.byte	0x04, 0x17
        /*001a*/ 	.short	(.L_57 - .L_56)
.L_56:
        /*001c*/ 	.word	0x00000000
        /*0020*/ 	.short	0x0002
        /*0022*/ 	.short	0x0010
        /*0024*/ 	.byte	0x00, 0xf5, 0x21, 0x00


	//----- nvinfo : EIATTR_KPARAM_INFO
	.align		4
.L_57:
        /*0028*/ 	.byte	0x04, 0x17
        /*002a*/ 	.short	(.L_59 - .L_58)
.L_58:
        /*002c*/ 	.word	0x00000000
        /*0030*/ 	.short	0x0001
        /*0032*/ 	.short	0x0008
        /*0034*/ 	.byte	0x00, 0xf5, 0x21, 0x00


	//----- nvinfo : EIATTR_KPARAM_INFO
	.align		4
.L_59:
        /*0038*/ 	.byte	0x04, 0x17
        /*003a*/ 	.short	(.L_61 - .L_60)
.L_60:
        /*003c*/ 	.word	0x00000000
        /*0040*/ 	.short	0x0000
        /*0042*/ 	.short	0x0000
        /*0044*/ 	.byte	0x00, 0xf5, 0x21, 0x00


	//----- nvinfo : EIATTR_SPARSE_MMA_MASK
	.align		4
.L_61:
        /*0048*/ 	.byte	0x03, 0x50
        /*004a*/ 	.short	0x0000


	//----- nvinfo : EIATTR_MAXREG_COUNT
	.align		4
        /*004c*/ 	.byte	0x03, 0x1b
        /*004e*/ 	.short	0x00ff


	//----- nvinfo : EIATTR_NUM_BARRIERS
	.align		4
        /*0050*/ 	.byte	0x02, 0x4c
        /*0052*/ 	.byte	0x01
	.zero		1


	//----- nvinfo : EIATTR_MERCURY_ISA_VERSION
	.align		4
        /*0054*/ 	.byte	0x03, 0x5f
        /*0056*/ 	.short	0x0101


	//----- nvinfo : EIATTR_VRC_CTA_INIT_COUNT
	.align		4
        /*0058*/ 	.byte	0x02, 0x4a
	.zero		1
	.zero		1


	//----- nvinfo : EIATTR_EXIT_INSTR_OFFSETS
	.align		4
        /*005c*/ 	.byte	0x04, 0x1c
        /*005e*/ 	.short	(.L_63 - .L_62)


	//   ....[0]....
.L_62:
        /*0060*/ 	.word	0x00000070


	//   ....[1]....
        /*0064*/ 	.word	0x00000170


	//   ....[2]....
        /*0068*/ 	.word	0x00000470


	//----- nvinfo : EIATTR_CBANK_PARAM_SIZE
	.align		4
.L_63:
        /*006c*/ 	.byte	0x03, 0x19
        /*006e*/ 	.short	0x001c


	//----- nvinfo : EIATTR_PARAM_CBANK
	.align		4
        /*0070*/ 	.byte	0x04, 0x0a
        /*0072*/ 	.short	(.L_65 - .L_64)
	.align		4
.L_64:
        /*0074*/ 	.word	index@(.nv.constant0._Z17cuda_vec_dot_prodPfS_S_i)
        /*0078*/ 	.short	0x0380
        /*007a*/ 	.short	0x001c


	//----- nvinfo : EIATTR_SW_WAR
	.align		4
.L_65:
        /*007c*/ 	.byte	0x04, 0x36
        /*007e*/ 	.short	(.L_67 - .L_66)
.L_66:
        /*0080*/ 	.word	0x00000008
.L_67:


//--------------------- .nv.info._Z20cuda_vec_scalar_prodPfS_S_i --------------------------
	.section	.nv.info._Z20cuda_vec_scalar_prodPfS_S_i,"",@"SHT_CUDA_INFO"
	.sectionflags	@""
	.align	4


	//----- nvinfo : EIATTR_CUDA_API_VERSION
	.align		4
        /*0000*/ 	.byte	0x04, 0x37
        /*0002*/ 	.short	(.L_69 - .L_68)
.L_68:
        /*0004*/ 	.word	0x00000082


	//----- nvinfo : EIATTR_KPARAM_INFO
	.align		4
.L_69:
        /*0008*/ 	.byte	0x04, 0x17
        /*000a*/ 	.short	(.L_71 - .L_70)
.L_70:
        /*000c*/ 	.word	0x00000000
        /*0010*/ 	.short	0x0003
        /*0012*/ 	.short	0x0018
        /*0014*/ 	.byte	0x00, 0xf0, 0x11, 0x00


	//----- nvinfo : EIATTR_KPARAM_INFO
	.align		4
.L_71:
        /*0018*/ 	.byte	0x04, 0x17
        /*001a*/ 	.short	(.L_73 - .L_72)
.L_72:
        /*001c*/ 	.word	0x00000000
        /*0020*/ 	.short	0x0002
        /*0022*/ 	.short	0x0010
        /*0024*/ 	.byte	0x00, 0xf5, 0x21, 0x00


	//----- nvinfo : EIATTR_KPARAM_INFO
	.align		4
.L_73:
        /*0028*/ 	.byte	0x04, 0x17
        /*002a*/ 	.short	(.L_75 - .L_74)
.L_74:
        /*002c*/ 	.word	0x00000000
        /*0030*/ 	.short	0x0001
        /*0032*/ 	.short	0x0008
        /*0034*/ 	.byte	0x00, 0xf5, 0x21, 0x00


	//----- nvinfo : EIATTR_KPARAM_INFO
	.align		4
.L_75:
        /*0038*/ 	.byte	0x04, 0x17
        /*003a*/ 	.short	(.L_77 - .L_76)
.L_76:
        /*003c*/ 	.word	0x00000000
        /*0040*/ 	.short	0x0000
        /*0042*/ 	.short	0x0000
        /*0044*/ 	.byte	0x00, 0xf5, 0x21, 0x00


	//----- nvinfo : EIATTR_SPARSE_MMA_MASK
	.align		4
.L_77:
        /*0048*/ 	.byte	0x03, 0x50
        /*004a*/ 	.short	0x0000


	//----- nvinfo : EIATTR_MAXREG_COUNT
	.align		4
        /*004c*/ 	.byte	0x03, 0x1b
        /*004e*/ 	.short	0x00ff


	//----- nvinfo : EIATTR_MERCURY_ISA_VERSION
	.align		4
        /*0050*/ 	.byte	0x03, 0x5f
        /*0052*/ 	.short	0x0101


	//----- nvinfo : EIATTR_VRC_CTA_INIT_COUNT
	.align		4
        /*0054*/ 	.byte	0x02, 0x4a
	.zero		1
	.zero		1


	//----- nvinfo : EIATTR_EXIT_INSTR_OFFSETS
	.align		4
        /*0058*/ 	.byte	0x04, 0x1c
        /*005a*/ 	.short	(.L_79 - .L_78)


	//   ....[0]....
.L_78:
        /*005c*/ 	.word	0x00000070


	//   ....[1]....
        /*0060*/ 	.word	0x00000120


	//----- nvinfo : EIATTR_CBANK_PARAM_SIZE
	.align		4
.L_79:
        /*0064*/ 	.byte	0x03, 0x19
        /*0066*/ 	.short	0x001c


	//----- nvinfo : EIATTR_PARAM_CBANK
	.align		4
        /*0068*/ 	.byte	0x04, 0x0a
        /*006a*/ 	.short	(.L_81 - .L_80)
	.align		4
.L_80:
        /*006c*/ 	.word	index@(.nv.constant0._Z20cuda_vec_scalar_prodPfS_S_i)
        /*0070*/ 	.short	0x0380
        /*0072*/ 	.short	0x001c


	//----- nvinfo : EIATTR_SW_WAR
	.align		4
.L_81:
        /*0074*/ 	.byte	0x04, 0x36
        /*0076*/ 	.short	(.L_83 - .L_82)
.L_82:
        /*0078*/ 	.word	0x00000008
.L_83:


//--------------------- .nv.info._Z12cuda_vec_subPfS_S_i --------------------------
	.section	.nv.info._Z12cuda_vec_subPfS_S_i,"",@"SHT_CUDA_INFO"
	.sectionflags	@""
	.align	4


	//----- nvinfo : EIATTR_CUDA_API_VERSION
	.align		4
        /*0000*/ 	.byte	0x04, 0x37
        /*0002*/ 	.short	(.L_85 - .L_84)
.L_84:
        /*0004*/ 	.word	0x00000082


	//----- nvinfo : EIATTR_KPARAM_INFO
	.align		4
.L_85:
        /*0008*/ 	.byte	0x04, 0x17
        /*000a*/ 	.short	(.L_87 - .L_86)
.L_86:
        /*000c*/ 	.word	0x00000000
        /*0010*/ 	.short	0x0003
        /*0012*/ 	.short	0x0018
        /*0014*/ 	.byte	0x00, 0xf0, 0x11, 0x00


	//----- nvinfo : EIATTR_KPARAM_INFO
	.align		4
.L_87:
        /*0018*/ 	.byte	0x04, 0x17
        /*001a*/ 	.short	(.L_89 - .L_88)
.L_88:
        /*001c*/ 	.word	0x00000000
        /*0020*/ 	.short	0x0002
        /*0022*/ 	.short	0x0010
        /*0024*/ 	.byte	0x00, 0xf5, 0x21, 0x00


	//----- nvinfo : EIATTR_KPARAM_INFO
	.align		4
.L_89:
        /*0028*/ 	.byte	0x04, 0x17
        /*002a*/ 	.short	(.L_91 - .L_90)
.L_90:
        /*002c*/ 	.word	0x00000000
        /*0030*/ 	.short	0x0001
        /*0032*/ 	.short	0x0008
        /*0034*/ 	.byte	0x00, 0xf5, 0x21, 0x00


	//----- nvinfo : EIATTR_KPARAM_INFO
	.align		4
.L_91:
        /*0038*/ 	.byte	0x04, 0x17
        /*003a*/ 	.short	(.L_93 - .L_92)
.L_92:
        /*003c*/ 	.word	0x00000000
        /*0040*/ 	.short	0x0000
        /*0042*/ 	.short	0x0000
        /*0044*/ 	.byte	0x00, 0xf5, 0x21, 0x00


	//----- nvinfo : EIATTR_SPARSE_MMA_MASK
	.align		4
.L_93:
        /*0048*/ 	.byte	0x03, 0x50
        /*004a*/ 	.short	0x0000


	//----- nvinfo : EIATTR_MAXREG_COUNT
	.align		4
        /*004c*/ 	.byte	0x03, 0x1b
        /*004e*/ 	.short	0x00ff


	//----- nvinfo : EIATTR_MERCURY_ISA_VERSION
	.align		4
        /*0050*/ 	.byte	0x03, 0x5f
        /*0052*/ 	.short	0x0101


	//----- nvinfo : EIATTR_VRC_CTA_INIT_COUNT
	.align		4
        /*0054*/ 	.byte	0x02, 0x4a
	.zero		1
	.zero		1


	//----- nvinfo : EIATTR_EXIT_INSTR_OFFSETS
	.align		4
        /*0058*/ 	.byte	0x04, 0x1c
        /*005a*/ 	.short	(.L_95 - .L_94)


	//   ....[0]....
.L_94:
        /*005c*/ 	.word	0x00000070


	//   ....[1]....
        /*0060*/ 	.word	0x00000130


	//----- nvinfo : EIATTR_CBANK_PARAM_SIZE
	.align		4
.L_95:
        /*0064*/ 	.byte	0x03, 0x19
        /*0066*/ 	.short	0x001c


	//----- nvinfo : EIATTR_PARAM_CBANK
	.align		4
        /*0068*/ 	.byte	0x04, 0x0a
        /*006a*/ 	.short	(.L_97 - .L_96)
	.align		4
.L_96:
        /*006c*/ 	.word	index@(.nv.constant0._Z12cuda_vec_subPfS_S_i)
        /*0070*/ 	.short	0x0380
        /*0072*/ 	.short	0x001c


	//----- nvinfo : EIATTR_SW_WAR
	.align		4
.L_97:
        /*0074*/ 	.byte	0x04, 0x36
        /*0076*/ 	.short	(.L_99 - .L_98)
.L_98:
        /*0078*/ 	.word	0x00000008
.L_99:


//--------------------- .nv.info._Z12cuda_vec_addPfS_S_i --------------------------
	.section	.nv.info._Z12cuda_vec_addPfS_S_i,"",@"SHT_CUDA_INFO"
	.sectionflags	@""
	.align	4


	//----- nvinfo : EIATTR_CUDA_API_VERSION
	.align		4
        /*0000*/ 	.byte	0x04, 0x37
        /*0002*/ 	.short	(.L_101 - .L_100)
.L_100:
        /*0004*/ 	.word	0x00000082


	//----- nvinfo : EIATTR_KPARAM_INFO
	.align		4
.L_101:
        /*0008*/ 	.byte	0x04, 0x17
        /*000a*/ 	.short	(.L_103 - .L_102)
.L_102:
        /*000c*/ 	.word	0x00000000
        /*0010*/ 	.short	0x0003
        /*0012*/ 	.short	0x0018
        /*0014*/ 	.byte	0x00, 0xf0, 0x11, 0x00


	//----- nvinfo : EIATTR_KPARAM_INFO
	.align		4
.L_103:
        /*0018*/ 	.byte	0x04, 0x17
        /*001a*/ 	.short	(.L_105 - .L_104)
.L_104:
        /*001c*/ 	.word	0x00000000
        /*0020*/ 	.short	0x0002
        /*0022*/ 	.short	0x0010
        /*0024*/ 	.byte	0x00, 0xf5, 0x21, 0x00


	//----- nvinfo : EIATTR_KPARAM_INFO
	.align		4
.L_105:
        /*0028*/ 	.byte	0x04, 0x17
        /*002a*/ 	.short	(.L_107 - .L_106)
.L_106:
        /*002c*/ 	.word	0x00000000
        /*0030*/ 	.short	0x0001
        /*0032*/ 	.short	0x0008
        /*0034*/ 	.byte	0x00, 0xf5, 0x21, 0x00


	//----- nvinfo : EIATTR_KPARAM_INFO
	.align		4
.L_107:
        /*0038*/ 	.byte	0x04, 0x17
        /*003a*/ 	.short	(.L_109 - .L_108)
.L_108:
        /*003c*/ 	.word	0x00000000
        /*0040*/ 	.short	0x0000
        /*0042*/ 	.short	0x0000
        /*0044*/ 	.byte	0x00, 0xf5, 0x21, 0x00


	//----- nvinfo : EIATTR_SPARSE_MMA_MASK
	.align		4
.L_109:
        /*0048*/ 	.byte	0x03, 0x50
        /*004a*/ 	.short	0x0000


	//----- nvinfo : EIATTR_MAXREG_COUNT
	.align		4
        /*004c*/ 	.byte	0x03, 0x1b
        /*004e*/ 	.short	0x00ff


	//----- nvinfo : EIATTR_MERCURY_ISA_VERSION
	.align		4
        /*0050*/ 	.byte	0x03, 0x5f
        /*0052*/ 	.short	0x0101


	//----- nvinfo : EIATTR_VRC_CTA_INIT_COUNT
	.align		4
        /*0054*/ 	.byte	0x02, 0x4a
	.zero		1
	.zero		1


	//----- nvinfo : EIATTR_EXIT_INSTR_OFFSETS
	.align		4
        /*0058*/ 	.byte	0x04, 0x1c
        /*005a*/ 	.short	(.L_111 - .L_110)


	//   ....[0]....
.L_110:
        /*005c*/ 	.word	0x00000070


	//   ....[1]....
        /*0060*/ 	.word	0x00000130


	//----- nvinfo : EIATTR_CBANK_PARAM_SIZE
	.align		4
.L_111:
        /*0064*/ 	.byte	0x03, 0x19
        /*0066*/ 	.short	0x001c


	//----- nvinfo : EIATTR_PARAM_CBANK
	.align		4
        /*0068*/ 	.byte	0x04, 0x0a
        /*006a*/ 	.short	(.L_113 - .L_112)
	.align		4
.L_112:
        /*006c*/ 	.word	index@(.nv.constant0._Z12cuda_vec_addPfS_S_i)
        /*0070*/ 	.short	0x0380
        /*0072*/ 	.short	0x001c


	//----- nvinfo : EIATTR_SW_WAR
	.align		4
.L_113:
        /*0074*/ 	.byte	0x04, 0x36
        /*0076*/ 	.short	(.L_115 - .L_114)
.L_114:
        /*0078*/ 	.word	0x00000008
.L_115:


//--------------------- .nv.callgraph             --------------------------
	.section	.nv.callgraph,"",@"SHT_CUDA_CALLGRAPH"
	.align	4
	.sectionentsize	8
	.align		4
        /*0000*/ 	.word	0x00000000
	.align		4
        /*0004*/ 	.word	0xffffffff
	.align		4
        /*0008*/ 	.word	0x00000000
	.align		4
        /*000c*/ 	.word	0xfffffffe
	.align		4
        /*0010*/ 	.word	0x00000000
	.align		4
        /*0014*/ 	.word	0xfffffffd
	.align		4
        /*0018*/ 	.word	0x00000000
	.align		4
        /*001c*/ 	.word	0xfffffffc


//--------------------- .text._Z13cuda_mat_prodPfPiS0_S_S0_S0_S_ --------------------------
	.section	.text._Z13cuda_mat_prodPfPiS0_S_S0_S0_S_,"ax",@progbits
	.align	128
        .global         _Z13cuda_mat_prodPfPiS0_S_S0_S0_S_
        .type           _Z13cuda_mat_prodPfPiS0_S_S0_S0_S_,@function
        .size           _Z13cuda_mat_prodPfPiS0_S_S0_S0_S_,(.L_x_8 - _Z13cuda_mat_prodPfPiS0_S_S0_S0_S_)
        .other          _Z13cuda_mat_prodPfPiS0_S_S0_S0_S_,@"STO_CUDA_ENTRY STV_DEFAULT"
_Z13cuda_mat_prodPfPiS0_S_S0_S0_S_:
.text._Z13cuda_mat_prodPfPiS0_S_S0_S0_S_:
[----:B------:R-:W-:Y:S08]  /*0000*/  LDC R1, c[0x0][0x37c] ;  /* 0x0000df00ff017b82 */ /* 0x000ff00000000800 */
[----:B------:R-:W0:Y:S01]  /*0010*/  LDC.64 R2, c[0x0][0x388] ;  /* 0x0000e200ff027b82 */ /* 0x000e220000000a00 */
[----:B------:R-:W0:Y:S07]  /*0020*/  LDCU.64 UR8, c[0x0][0x358] ;  /* 0x00006b00ff0877ac */ /* 0x000e2e0008000a00 */
[----:B------:R-:W1:Y:S01]  /*0030*/  LDC.64 R6, c[0x0][0x3a0] ;  /* 0x0000e800ff067b82 */ /* 0x000e620000000a00 */
[----:B0-----:R-:W2:Y:S07]  /*0040*/  LDG.E R22, desc[UR8][R2.64] ;  /* 0x0000000802167981 */ /* 0x001eae000c1e1900 */
[----:B------:R-:W0:Y:S01]  /*0050*/  LDC.64 R4, c[0x0][0x390] ;  /* 0x0000e400ff047b82 */ /* 0x000e220000000a00 */
[----:B-1----:R1:W3:Y:S04]  /*0060*/  LDG.E R0, desc[UR8][R6.64] ;  /* 0x0000000806007981 */ /* 0x0022e8000c1e1900 */
[----:B0-----:R-:W4:Y:S01]  /*0070*/  LDG.E R23, desc[UR8][R4.64] ;  /* 0x0000000804177981 */ /* 0x001f22000c1e1900 */
[----:B------:R-:W-:Y:S01]  /*0080*/  HFMA2 R25, -RZ, RZ, 0, 0 ;  /* 0x00000000ff197431 */ /* 0x000fe200000001ff */
[----:B------:R-:W0:Y:S01]  /*0090*/  S2R R14, SR_CTAID.X ;  /* 0x00000000000e7919 */ /* 0x000e220000002500 */
[----:B-1----:R-:W0:Y:S01]  /*00a0*/  S2R R7, SR_TID.X ;  /* 0x0000000000077919 */ /* 0x002e220000002100 */
[----:B------:R-:W1:Y:S01]  /*00b0*/  S2R R9, SR_CTAID.Y ;  /* 0x0000000000097919 */ /* 0x000e620000002600 */
[----:B------:R-:W1:Y:S01]  /*00c0*/  S2R R12, SR_TID.Y ;  /* 0x00000000000c7919 */ /* 0x000e620000002200 */
[----:B0-----:R-:W-:-:S02]  /*00d0*/  LEA R3, R14, R7, 0x4 ;  /* 0x000000070e037211 */ /* 0x001fc400078e20ff */
[----:B-1----:R-:W-:Y:S02]  /*00e0*/  LEA R2, R9, R12, 0x4 ;  /* 0x0000000c09027211 */ /* 0x002fe400078e20ff */
[----:B--2---:R-:W-:-:S05]  /*00f0*/  I2FP.F32.S32 R8, R22 ;  /* 0x0000001600087245 */ /* 0x004fca0000201400 */
[----:B------:R-:W-:Y:S01]  /*0100*/  FMUL R8, R8, 0.0625 ;  /* 0x3d80000008087820 */ /* 0x000fe20000400000 */
[----:B---3--:R-:W-:-:S03]  /*0110*/  ISETP.GE.AND P0, PT, R3, R0, PT ;  /* 0x000000000300720c */ /* 0x008fc60003f06270 */
[----:B------:R-:W0:Y:S02]  /*0120*/  F2I.CEIL.NTZ R10, R8 ;  /* 0x00000008000a7305 */ /* 0x000e24000020b100 */
[----:B0-----:R-:W-:Y:S02]  /*0130*/  ISETP.GE.AND P1, PT, R10, 0x1, PT ;  /* 0x000000010a00780c */ /* 0x001fe40003f26270 */
[----:B----4-:R-:W-:-:S11]  /*0140*/  ISETP.GE.OR P0, PT, R2, R23, P0 ;  /* 0x000000170200720c */ /* 0x010fd60000706670 */
[----:B------:R-:W-:Y:S05]  /*0150*/  @!P1 BRA `(.L_x_0) ;  /* 0x0000000400309947 */ /* 0x000fea0003800000 */
[----:B------:R-:W0:Y:S02]  /*0160*/  LDC.64 R8, c[0x0][0x3a8] ;  /* 0x0000ea00ff087b82 */ /* 0x000e240000000a00 */
[----:B0-----:R0:W5:Y:S06]  /*0170*/  LDG.E R4, desc[UR8][R8.64] ;  /* 0x0000000808047981 */ /* 0x00116c000c1e1900 */
[----:B------:R-:W1:Y:S01]  /*0180*/  S2UR UR6, SR_CgaCtaId ;  /* 0x00000000000679c3 */ /* 0x000e620000008800 */
[----:B------:R-:W-:Y:S01]  /*0190*/  UMOV UR4, 0x400 ;  /* 0x0000040000047882 */ /* 0x000fe20000000000 */
[----:B------:R-:W-:Y:S01]  /*01a0*/  MOV R5, R12 ;  /* 0x0000000c00057202 */ /* 0x000fe20000000f00 */
[----:B------:R-:W-:Y:S01]  /*01b0*/  UIADD3 UR5, UPT, UPT, UR4, 0x400, URZ ;  /* 0x0000040004057890 */ /* 0x000fe2000fffe0ff */
[----:B------:R-:W-:Y:S01]  /*01c0*/  IADD3 R6, PT, PT, -R10, RZ, RZ ;  /* 0x000000ff0a067210 */ /* 0x000fe20007ffe1ff */
[--C-:B------:R-:W-:Y:S01]  /*01d0*/  IMAD R19, R22, R2, R7.reuse ;  /* 0x0000000216137224 */ /* 0x100fe200078e0207 */
[----:B------:R-:W-:Y:S01]  /*01e0*/  MOV R25, RZ ;  /* 0x000000ff00197202 */ /* 0x000fe20000000f00 */
[----:B------:R-:W-:-:S05]  /*01f0*/  IMAD R17, R0, R5, R7 ;  /* 0x0000000500117224 */ /* 0x000fca00078e0207 */
[----:B------:R-:W-:Y:S01]  /*0200*/  LEA R17, R14, R17, 0x4 ;  /* 0x000000110e117211 */ /* 0x000fe200078e20ff */
[----:B-1----:R-:W-:Y:S02]  /*0210*/  ULEA UR4, UR6, UR4, 0x18 ;  /* 0x0000000406047291 */ /* 0x002fe4000f8ec0ff */
[----:B------:R-:W-:-:S04]  /*0220*/  ULEA UR5, UR6, UR5, 0x18 ;  /* 0x0000000506057291 */ /* 0x000fc8000f8ec0ff */
[----:B------:R-:W-:Y:S02]  /*0230*/  LEA R16, R5, UR4, 0x6 ;  /* 0x0000000405107c11 */ /* 0x000fe4000f8e30ff */
[----:B------:R-:W-:-:S03]  /*0240*/  LEA R18, R7, UR5, 0x2 ;  /* 0x0000000507127c11 */ /* 0x000fc6000f8e10ff */
[----:B------:R-:W-:Y:S01]  /*0250*/  IMAD R20, R7, 0x4, R16 ;  /* 0x0000000407147824 */ /* 0x000fe200078e0210 */
[----:B0-----:R-:W-:-:S07]  /*0260*/  LEA R21, R5, R18, 0x6 ;  /* 0x0000001205157211 */ /* 0x001fce00078e30ff */
.L_x_1:
[----:B------:R-:W-:Y:S01]  /*0270*/  ISETP.GE.U32.AND P2, PT, R7, R22, PT ;  /* 0x000000160700720c */ /* 0x000fe20003f46070 */
[----:B------:R-:W-:Y:S01]  /*0280*/  HFMA2 R24, -RZ, RZ, 0, 0 ;  /* 0x00000000ff187431 */ /* 0x000fe200000001ff */
[----:B-----5:R-:W-:Y:S02]  /*0290*/  ISETP.GE.U32.AND P1, PT, R5, R4, PT ;  /* 0x000000040500720c */ /* 0x020fe40003f26070 */
[----:B------:R-:W-:Y:S02]  /*02a0*/  ISETP.GE.OR P2, PT, R2, R23, P2 ;  /* 0x000000170200720c */ /* 0x000fe40001746670 */
[----:B------:R-:W-:Y:S02]  /*02b0*/  ISETP.GE.OR P1, PT, R3, R0, P1 ;  /* 0x000000000300720c */ /* 0x000fe40000f26670 */
[----:B------:R-:W-:-:S09]  /*02c0*/  MOV R29, RZ ;  /* 0x000000ff001d7202 */ /* 0x000fd20000000f00 */
[----:B------:R-:W0:Y:S08]  /*02d0*/  @!P2 LDC.64 R10, c[0x0][0x380] ;  /* 0x0000e000ff0aab82 */ /* 0x000e300000000a00 */
[----:B------:R-:W1:Y:S01]  /*02e0*/  @!P1 LDC.64 R8, c[0x0][0x398] ;  /* 0x0000e600ff089b82 */ /* 0x000e620000000a00 */
[----:B0-----:R-:W-:-:S05]  /*02f0*/  @!P2 IMAD.WIDE.U32 R10, R19, 0x4, R10 ;  /* 0x00000004130aa825 */ /* 0x001fca00078e000a */
[----:B------:R-:W2:Y:S01]  /*0300*/  @!P2 LDG.E R29, desc[UR8][R10.64] ;  /* 0x000000080a1da981 */ /* 0x000ea2000c1e1900 */
[----:B-1----:R-:W-:-:S05]  /*0310*/  @!P1 IMAD.WIDE.U32 R8, R17, 0x4, R8 ;  /* 0x0000000411089825 */ /* 0x002fca00078e0008 */
[----:B------:R-:W3:Y:S01]  /*0320*/  @!P1 LDG.E R24, desc[UR8][R8.64] ;  /* 0x0000000808189981 */ /* 0x000ee2000c1e1900 */
[----:B------:R-:W-:-:S05]  /*0330*/  VIADD R6, R6, 0x1 ;  /* 0x0000000106067836 */ /* 0x000fca0000000000 */
[----:B------:R-:W-:Y:S02]  /*0340*/  ISETP.NE.AND P1, PT, R6, RZ, PT ;  /* 0x000000ff0600720c */ /* 0x000fe40003f25270 */
[----:B------:R-:W-:Y:S02]  /*0350*/  IADD3 R5, PT, PT, R5, 0x10, RZ ;  /* 0x0000001005057810 */ /* 0x000fe40007ffe0ff */
[----:B------:R-:W-:Y:S02]  /*0360*/  IADD3 R7, PT, PT, R7, 0x10, RZ ;  /* 0x0000001007077810 */ /* 0x000fe40007ffe0ff */
[----:B------:R-:W-:Y:S02]  /*0370*/  IADD3 R19, PT, PT, R19, 0x10, RZ ;  /* 0x0000001013137810 */ /* 0x000fe40007ffe0ff */
[----:B------:R-:W-:Y:S01]  /*0380*/  LEA R17, R0, R17, 0x4 ;  /* 0x0000001100117211 */ /* 0x000fe200078e20ff */
[----:B--2---:R-:W-:Y:S04]  /*0390*/  STS [R20], R29 ;  /* 0x0000001d14007388 */ /* 0x004fe80000000800 */
[----:B---3--:R-:W-:Y:S01]  /*03a0*/  STS [R21], R24 ;  /* 0x0000001815007388 */ /* 0x008fe20000000800 */
[----:B------:R-:W-:Y:S06]  /*03b0*/  BAR.SYNC.DEFER_BLOCKING 0x0 ;  /* 0x0000000000007b1d */ /* 0x000fec0000010000 */
[----:B------:R-:W-:Y:S04]  /*03c0*/  LDS R26, [R18] ;  /* 0x00000000121a7984 */ /* 0x000fe80000000800 */
[----:B------:R-:W0:Y:S04]  /*03d0*/  LDS.128 R12, [R16] ;  /* 0x00000000100c7984 */ /* 0x000e280000000c00 */
[----:B------:R-:W1:Y:S04]  /*03e0*/  LDS R28, [R18+0x40] ;  /* 0x00004000121c7984 */ /* 0x000e680000000800 */
[----:B------:R-:W2:Y:S04]  /*03f0*/  LDS R27, [R18+0x80] ;  /* 0x00008000121b7984 */ /* 0x000ea80000000800 */
[----:B------:R-:W-:Y:S04]  /*0400*/  LDS.128 R8, [R16+0x10] ;  /* 0x0000100010087984 */ /* 0x000fe80000000c00 */
[----:B------:R-:W-:Y:S01]  /*0410*/  LDS R24, [R18+0x140] ;  /* 0x0001400012187984 */ /* 0x000fe20000000800 */
[----:B0-----:R-:W-:-:S03]  /*0420*/  FFMA R26, R12, R26, R25 ;  /* 0x0000001a0c1a7223 */ /* 0x001fc60000000019 */
[----:B------:R-:W0:Y:S01]  /*0430*/  LDS R12, [R18+0xc0] ;  /* 0x0000c000120c7984 */ /* 0x000e220000000800 */
[----:B-1----:R-:W-:-:S03]  /*0440*/  FFMA R26, R28, R13, R26 ;  /* 0x0000000d1c1a7223 */ /* 0x002fc6000000001a */
[----:B------:R-:W1:Y:S04]  /*0450*/  LDS R13, [R18+0x100] ;  /* 0x00010000120d7984 */ /* 0x000e680000000800 */
[----:B------:R-:W3:Y:S01]  /*0460*/  LDS R25, [R18+0x180] ;  /* 0x0001800012197984 */ /* 0x000ee20000000800 */
[----:B--2---:R-:W-:-:S04]  /*0470*/  FFMA R27, R27, R14, R26 ;  /* 0x0000000e1b1b7223 */ /* 0x004fc8000000001a */
[----:B0-----:R-:W-:Y:S02]  /*0480*/  FFMA R15, R12, R15, R27 ;  /* 0x0000000f0c0f7223 */ /* 0x001fe4000000001b */
[----:B------:R-:W-:Y:S02]  /*0490*/  LDS R27, [R18+0x200] ;  /* 0x00020000121b7984 */ /* 0x000fe40000000800 */
[----:B-1----:R-:W-:Y:S02]  /*04a0*/  FFMA R13, R8, R13, R15 ;  /* 0x0000000d080d7223 */ /* 0x002fe4000000000f */
[----:B------:R-:W0:Y:S02]  /*04b0*/  LDS R8, [R18+0x1c0] ;  /* 0x0001c00012087984 */ /* 0x000e240000000800 */
[----:B------:R-:W-:Y:S02]  /*04c0*/  FFMA R26, R24, R9, R13 ;  /* 0x00000009181a7223 */ /* 0x000fe4000000000d */
[----:B------:R-:W1:Y:S04]  /*04d0*/  LDS.128 R12, [R16+0x20] ;  /* 0x00002000100c7984 */ /* 0x000e680000000c00 */
[----:B------:R-:W2:Y:S01]  /*04e0*/  LDS R24, [R18+0x240] ;  /* 0x0002400012187984 */ /* 0x000ea20000000800 */
[----:B---3--:R-:W-:-:S03]  /*04f0*/  FFMA R9, R25, R10, R26 ;  /* 0x0000000a19097223 */ /* 0x008fc6000000001a */
[----:B------:R-:W3:Y:S01]  /*0500*/  LDS R25, [R18+0x280] ;  /* 0x0002800012197984 */ /* 0x000ee20000000800 */
[----:B0-----:R-:W-:-:S04]  /*0510*/  FFMA R9, R8, R11, R9 ;  /* 0x0000000b08097223 */ /* 0x001fc80000000009 */
[----:B-1----:R-:W-:Y:S02]  /*0520*/  FFMA R9, R12, R27, R9 ;  /* 0x0000001b0c097223 */ /* 0x002fe40000000009 */
[----:B------:R-:W0:Y:S02]  /*0530*/  LDS R12, [R18+0x2c0] ;  /* 0x0002c000120c7984 */ /* 0x000e240000000800 */
[----:B--2---:R-:W-:Y:S02]  /*0540*/  FFMA R24, R24, R13, R9 ;  /* 0x0000000d18187223 */ /* 0x004fe40000000009 */
[----:B------:R-:W-:Y:S04]  /*0550*/  LDS R13, [R18+0x300] ;  /* 0x00030000120d7984 */ /* 0x000fe80000000800 */
[----:B------:R-:W1:Y:S01]  /*0560*/  LDS.128 R8, [R16+0x30] ;  /* 0x0000300010087984 */ /* 0x000e620000000c00 */
[----:B---3--:R-:W-:-:S03]  /*0570*/  FFMA R25, R25, R14, R24 ;  /* 0x0000000e19197223 */ /* 0x008fc60000000018 */
[----:B------:R-:W2:Y:S04]  /*0580*/  LDS R27, [R18+0x340] ;  /* 0x00034000121b7984 */ /* 0x000ea80000000800 */
[----:B------:R-:W3:Y:S04]  /*0590*/  LDS R24, [R18+0x380] ;  /* 0x0003800012187984 */ /* 0x000ee80000000800 */
[----:B------:R-:W4:Y:S01]  /*05a0*/  LDS R14, [R18+0x3c0] ;  /* 0x0003c000120e7984 */ /* 0x000f220000000800 */
[----:B0-----:R-:W-:-:S04]  /*05b0*/  FFMA R15, R12, R15, R25 ;  /* 0x0000000f0c0f7223 */ /* 0x001fc80000000019 */
[----:B-1----:R-:W-:-:S04]  /*05c0*/  FFMA R8, R8, R13, R15 ;  /* 0x0000000d08087223 */ /* 0x002fc8000000000f */
[----:B--2---:R-:W-:-:S04]  /*05d0*/  FFMA R9, R27, R9, R8 ;  /* 0x000000091b097223 */ /* 0x004fc80000000008 */
[----:B---3--:R-:W-:-:S04]  /*05e0*/  FFMA R9, R24, R10, R9 ;  /* 0x0000000a18097223 */ /* 0x008fc80000000009 */
[----:B----4-:R-:W-:Y:S01]  /*05f0*/  FFMA R25, R14, R11, R9 ;  /* 0x0000000b0e197223 */ /* 0x010fe20000000009 */
[----:B------:R-:W-:Y:S06]  /*0600*/  BAR.SYNC.DEFER_BLOCKING 0x0 ;  /* 0x0000000000007b1d */ /* 0x000fec0000010000 */
[----:B------:R-:W-:Y:S05]  /*0610*/  @P1 BRA `(.L_x_1) ;  /* 0xfffffffc00141947 */ /* 0x000fea000383ffff */
.L_x_0:
[----:B------:R-:W-:Y:S05]  /*0620*/  @P0 EXIT ;  /* 0x000000000000094d */ /* 0x000fea0003800000 */
[----:B------:R-:W0:Y:S01]  /*0630*/  LDC.64 R4, c[0x0][0x3b0] ;  /* 0x0000ec00ff047b82 */ /* 0x000e220000000a00 */
[----:B------:R-:W-:-:S04]  /*0640*/  IMAD R3, R0, R2, R3 ;  /* 0x0000000200037224 */ /* 0x000fc800078e0203 */
[----:B0-----:R-:W-:-:S05]  /*0650*/  IMAD.WIDE R2, R3, 0x4, R4 ;  /* 0x0000000403027825 */ /* 0x001fca00078e0204 */
[----:B------:R-:W-:Y:S01]  /*0660*/  STG.E desc[UR8][R2.64], R25 ;  /* 0x0000001902007986 */ /* 0x000fe2000c101908 */
[----:B------:R-:W-:Y:S05]  /*0670*/  EXIT ;  /* 0x000000000000794d */ /* 0x000fea0003800000 */
.L_x_2:
[----:B------:R-:W-:-:S00]  /*0680*/  BRA `(.L_x_2) ;  /* 0xfffffffc00fc7947 */ /* 0x000fc0000383ffff */
[----:B------:R-:W-:-:S00]  /*0690*/  NOP ;  /* 0x0000000000007918 */ /* 0x000fc00000000000 */
        /* <DEDUP_REMOVED lines=14> */
.L_x_8:


//--------------------- .text._Z17cuda_vec_dot_prodPfS_S_i --------------------------
	.section	.text._Z17cuda_vec_dot_prodPfS_S_i,"ax",@progbits
	.align	128
        .global         _Z17cuda_vec_dot_prodPfS_S_i
        .type           _Z17cuda_vec_dot_prodPfS_S_i,@function
        .size           _Z17cuda_vec_dot_prodPfS_S_i,(.L_x_9 - _Z17cuda_vec_dot_prodPfS_S_i)
        .other          _Z17cuda_vec_dot_prodPfS_S_i,@"STO_CUDA_ENTRY STV_DEFAULT"
_Z17cuda_vec_dot_prodPfS_S_i:
.text._Z17cuda_vec_dot_prodPfS_S_i:
[----:B------:R-:W-:Y:S01]  /*0000*/  LDC R1, c[0x0][0x37c] ;  /* 0x0000df00ff017b82 */ /* 0x000fe20000000800 */
[----:B------:R-:W0:Y:S07]  /*0010*/  S2R R6, SR_TID.X ;  /* 0x0000000000067919 */ /* 0x000e2e0000002100 */
[----:B------:R-:W0:Y:S01]  /*0020*/  S2UR UR4, SR_CTAID.X ;  /* 0x00000000000479c3 */ /* 0x000e220000002500 */
[----:B------:R-:W1:Y:S07]  /*0030*/  LDCU UR5, c[0x0][0x398] ;  /* 0x00007300ff0577ac */ /* 0x000e6e0008000800 */
[----:B------:R-:W0:Y:S02]  /*0040*/  LDC R7, c[0x0][0x360] ;  /* 0x0000d800ff077b82 */ /* 0x000e240000000800 */
[----:B0-----:R-:W-:-:S05]  /*0050*/  IMAD R7, R7, UR4, R6 ;  /* 0x0000000407077c24 */ /* 0x001fca000f8e0206 */
[----:B-1----:R-:W-:-:S13]  /*0060*/  ISETP.GE.AND P0, PT, R7, UR5, PT ;  /* 0x0000000507007c0c */ /* 0x002fda000bf06270 */
[----:B------:R-:W-:Y:S05]  /*0070*/  @P0 EXIT ;  /* 0x000000000000094d */ /* 0x000fea0003800000 */
[----:B------:R-:W0:Y:S01]  /*0080*/  LDC.64 R2, c[0x0][0x380] ;  /* 0x0000e000ff027b82 */ /* 0x000e220000000a00 */
[----:B------:R-:W1:Y:S07]  /*0090*/  LDCU.64 UR6, c[0x0][0x358] ;  /* 0x00006b00ff0677ac */ /* 0x000e6e0008000a00 */
[----:B------:R-:W2:Y:S01]  /*00a0*/  LDC.64 R4, c[0x0][0x388] ;  /* 0x0000e200ff047b82 */ /* 0x000ea20000000a00 */
[----:B0-----:R-:W-:-:S06]  /*00b0*/  IMAD.WIDE R2, R7, 0x4, R2 ;  /* 0x0000000407027825 */ /* 0x001fcc00078e0202 */
[----:B-1----:R-:W3:Y:S01]  /*00c0*/  LDG.E R2, desc[UR6][R2.64] ;  /* 0x0000000602027981 */ /* 0x002ee2000c1e1900 */
[----:B--2---:R-:W-:-:S06]  /*00d0*/  IMAD.WIDE R4, R7, 0x4, R4 ;  /* 0x0000000407047825 */ /* 0x004fcc00078e0204 */
[----:B------:R-:W3:Y:S01]  /*00e0*/  LDG.E R5, desc[UR6][R4.64] ;  /* 0x0000000604057981 */ /* 0x000ee2000c1e1900 */
[----:B------:R-:W0:Y:S01]  /*00f0*/  S2UR UR5, SR_CgaCtaId ;  /* 0x00000000000579c3 */ /* 0x000e220000008800 */
[----:B------:R-:W-:Y:S02]  /*0100*/  UMOV UR4, 0x400 ;  /* 0x0000040000047882 */ /* 0x000fe40000000000 */
[----:B0-----:R-:W-:-:S06]  /*0110*/  ULEA UR4, UR5, UR4, 0x18 ;  /* 0x0000000405047291 */ /* 0x001fcc000f8ec0ff */
[C---:B------:R-:W-:Y:S02]  /*0120*/  LEA R7, R6.reuse, UR4, 0x2 ;  /* 0x0000000406077c11 */ /* 0x040fe4000f8e10ff */
[----:B------:R-:W-:Y:S01]  /*0130*/  ISETP.NE.AND P0, PT, R6, RZ, PT ;  /* 0x000000ff0600720c */ /* 0x000fe20003f05270 */
[----:B---3--:R-:W-:-:S05]  /*0140*/  FMUL R0, R2, R5 ;  /* 0x0000000502007220 */ /* 0x008fca0000400000 */
[----:B------:R0:W-:Y:S01]  /*0150*/  STS [R7], R0 ;  /* 0x0000000007007388 */ /* 0x0001e20000000800 */
[----:B------:R-:W-:Y:S06]  /*0160*/  BAR.SYNC.DEFER_BLOCKING 0x0 ;  /* 0x0000000000007b1d */ /* 0x000fec0000010000 */
[----:B------:R-:W-:Y:S05]  /*0170*/  @P0 EXIT ;  /* 0x000000000000094d */ /* 0x000fea0003800000 */
[----:B0-----:R-:W-:Y:S01]  /*0180*/  HFMA2 R7, -RZ, RZ, 0, 0 ;  /* 0x00000000ff077431 */ /* 0x001fe200000001ff */
[----:B------:R-:W-:-:S07]  /*0190*/  MOV R0, 0x40 ;  /* 0x0000004000007802 */ /* 0x000fce0000000f00 */
.L_x_3:
[----:B------:R-:W0:Y:S04]  /*01a0*/  LDS.128 R12, [R0+UR4+-0x40] ;  /* 0xffffc004000c7984 */ /* 0x000e280008000c00 */
[----:B------:R-:W1:Y:S04]  /*01b0*/  LDS.128 R16, [R0+UR4+-0x30] ;  /* 0xffffd00400107984 */ /* 0x000e680008000c00 */
[----:B------:R-:W2:Y:S01]  /*01c0*/  LDS.128 R8, [R0+UR4+-0x20] ;  /* 0xffffe00400087984 */ /* 0x000ea20008000c00 */
[----:B0-----:R-:W-:-:S03]  /*01d0*/  FADD R12, R12, R7 ;  /* 0x000000070c0c7221 */ /* 0x001fc60000000000 */
[----:B------:R-:W0:Y:S01]  /*01e0*/  LDS.128 R4, [R0+UR4+-0x10] ;  /* 0xfffff00400047984 */ /* 0x000e220008000c00 */
[----:B------:R-:W-:-:S04]  /*01f0*/  FADD R13, R12, R13 ;  /* 0x0000000d0c0d7221 */ /* 0x000fc80000000000 */
[----:B------:R-:W-:-:S04]  /*0200*/  FADD R14, R13, R14 ;  /* 0x0000000e0d0e7221 */ /* 0x000fc80000000000 */
[----:B------:R-:W-:-:S04]  /*0210*/  FADD R15, R14, R15 ;  /* 0x0000000f0e0f7221 */ /* 0x000fc80000000000 */
[----:B-1----:R-:W-:Y:S02]  /*0220*/  FADD R16, R15, R16 ;  /* 0x000000100f107221 */ /* 0x002fe40000000000 */
[----:B------:R-:W1:Y:S02]  /*0230*/  LDS.128 R12, [R0+UR4] ;  /* 0x00000004000c7984 */ /* 0x000e640008000c00 */
[----:B------:R-:W-:-:S04]  /*0240*/  FADD R17, R16, R17 ;  /* 0x0000001110117221 */ /* 0x000fc80000000000 */
[----:B------:R-:W-:-:S04]  /*0250*/  FADD R18, R17, R18 ;  /* 0x0000001211127221 */ /* 0x000fc80000000000 */
[----:B------:R-:W-:-:S04]  /*0260*/  FADD R19, R18, R19 ;  /* 0x0000001312137221 */ /* 0x000fc80000000000 */
[----:B--2---:R-:W-:Y:S02]  /*0270*/  FADD R8, R19, R8 ;  /* 0x0000000813087221 */ /* 0x004fe40000000000 */
[----:B------:R-:W2:Y:S02]  /*0280*/  LDS.128 R16, [R0+UR4+0x10] ;  /* 0x0000100400107984 */ /* 0x000ea40008000c00 */
[----:B------:R-:W-:-:S04]  /*0290*/  FADD R9, R8, R9 ;  /* 0x0000000908097221 */ /* 0x000fc80000000000 */
[----:B------:R-:W-:-:S04]  /*02a0*/  FADD R10, R9, R10 ;  /* 0x0000000a090a7221 */ /* 0x000fc80000000000 */
[----:B------:R-:W-:-:S04]  /*02b0*/  FADD R11, R10, R11 ;  /* 0x0000000b0a0b7221 */ /* 0x000fc80000000000 */
[----:B0-----:R-:W-:Y:S02]  /*02c0*/  FADD R4, R11, R4 ;  /* 0x000000040b047221 */ /* 0x001fe40000000000 */
[----:B------:R-:W0:Y:S02]  /*02d0*/  LDS.128 R8, [R0+UR4+0x20] ;  /* 0x0000200400087984 */ /* 0x000e240008000c00 */
[----:B------:R-:W-:-:S04]  /*02e0*/  FADD R5, R4, R5 ;  /* 0x0000000504057221 */ /* 0x000fc80000000000 */
[----:B------:R-:W-:-:S04]  /*02f0*/  FADD R6, R5, R6 ;  /* 0x0000000605067221 */ /* 0x000fc80000000000 */
[----:B------:R-:W-:-:S04]  /*0300*/  FADD R7, R6, R7 ;  /* 0x0000000706077221 */ /* 0x000fc80000000000 */
[----:B-1----:R-:W-:Y:S02]  /*0310*/  FADD R12, R7, R12 ;  /* 0x0000000c070c7221 */ /* 0x002fe40000000000 */
[----:B------:R1:W3:Y:S02]  /*0320*/  LDS.128 R4, [R0+UR4+0x30] ;  /* 0x0000300400047984 */ /* 0x0002e40008000c00 */
[----:B------:R-:W-:-:S04]  /*0330*/  FADD R13, R12, R13 ;  /* 0x0000000d0c0d7221 */ /* 0x000fc80000000000 */
[----:B------:R-:W-:Y:S01]  /*0340*/  FADD R14, R13, R14 ;  /* 0x0000000e0d0e7221 */ /* 0x000fe20000000000 */
[----:B-1----:R-:W-:-:S03]  /*0350*/  IADD3 R0, PT, PT, R0, 0x80, RZ ;  /* 0x0000008000007810 */ /* 0x002fc60007ffe0ff */
[----:B------:R-:W-:Y:S01]  /*0360*/  FADD R15, R14, R15 ;  /* 0x0000000f0e0f7221 */ /* 0x000fe20000000000 */
[----:B------:R-:W-:-:S03]  /*0370*/  ISETP.NE.AND P0, PT, R0, 0x840, PT ;  /* 0x000008400000780c */ /* 0x000fc60003f05270 */
[----:B--2---:R-:W-:-:S04]  /*0380*/  FADD R16, R15, R16 ;  /* 0x000000100f107221 */ /* 0x004fc80000000000 */
[----:B------:R-:W-:-:S04]  /*0390*/  FADD R17, R16, R17 ;  /* 0x0000001110117221 */ /* 0x000fc80000000000 */
[----:B------:R-:W-:-:S04]  /*03a0*/  FADD R18, R17, R18 ;  /* 0x0000001211127221 */ /* 0x000fc80000000000 */
[----:B------:R-:W-:-:S04]  /*03b0*/  FADD R19, R18, R19 ;  /* 0x0000001312137221 */ /* 0x000fc80000000000 */
[----:B0-----:R-:W-:-:S04]  /*03c0*/  FADD R8, R19, R8 ;  /* 0x0000000813087221 */ /* 0x001fc80000000000 */
[----:B------:R-:W-:-:S04]  /*03d0*/  FADD R9, R8, R9 ;  /* 0x0000000908097221 */ /* 0x000fc80000000000 */
[----:B------:R-:W-:-:S04]  /*03e0*/  FADD R10, R9, R10 ;  /* 0x0000000a090a7221 */ /* 0x000fc80000000000 */
[----:B------:R-:W-:-:S04]  /*03f0*/  FADD R11, R10, R11 ;  /* 0x0000000b0a0b7221 */ /* 0x000fc80000000000 */
[----:B---3--:R-:W-:-:S04]  /*0400*/  FADD R4, R11, R4 ;  /* 0x000000040b047221 */ /* 0x008fc80000000000 */
[----:B------:R-:W-:-:S04]  /*0410*/  FADD R5, R4, R5 ;  /* 0x0000000504057221 */ /* 0x000fc80000000000 */
[----:B------:R-:W-:-:S04]  /*0420*/  FADD R6, R5, R6 ;  /* 0x0000000605067221 */ /* 0x000fc80000000000 */
[----:B------:R-:W-:Y:S01]  /*0430*/  FADD R7, R6, R7 ;  /* 0x0000000706077221 */ /* 0x000fe20000000000 */
[----:B------:R-:W-:Y:S06]  /*0440*/  @P0 BRA `(.L_x_3) ;  /* 0xfffffffc00540947 */ /* 0x000fec000383ffff */
[----:B------:R-:W0:Y:S02]  /*0450*/  LDC.64 R2, c[0x0][0x390] ;  /* 0x0000e400ff027b82 */ /* 0x000e240000000a00 */
[----:B0-----:R-:W-:Y:S01]  /*0460*/  REDG.E.ADD.F32.FTZ.RN.STRONG.GPU desc[UR6][R2.64], R7 ;  /* 0x00000007020079a6 */ /* 0x001fe2000c12f306 */
[----:B------:R-:W-:Y:S05]  /*0470*/  EXIT ;  /* 0x000000000000794d */ /* 0x000fea0003800000 */
.L_x_4:
        /* <DEDUP_REMOVED lines=16> */
.L_x_9:


//--------------------- .text._Z20cuda_vec_scalar_prodPfS_S_i --------------------------
	.section	.text._Z20cuda_vec_scalar_prodPfS_S_i,"ax",@progbits
	.align	128
        .global         _Z20cuda_vec_scalar_prodPfS_S_i
        .type           _Z20cuda_vec_scalar_prodPfS_S_i,@function
        .size           _Z20cuda_vec_scalar_prodPfS_S_i,(.L_x_10 - _Z20cuda_vec_scalar_prodPfS_S_i)
        .other          _Z20cuda_vec_scalar_prodPfS_S_i,@"STO_CUDA_ENTRY STV_DEFAULT"
_Z20cuda_vec_scalar_prodPfS_S_i:
.text._Z20cuda_vec_scalar_prodPfS_S_i:
        /* <DEDUP_REMOVED lines=10> */
[----:B------:R-:W2:Y:S08]  /*00a0*/  LDC.64 R2, c[0x0][0x380] ;  /* 0x0000e000ff027b82 */ /* 0x000eb00000000a00 */
[----:B------:R-:W3:Y:S01]  /*00b0*/  LDC.64 R6, c[0x0][0x390] ;  /* 0x0000e400ff067b82 */ /* 0x000ee20000000a00 */
[----:B0-----:R-:W-:-:S06]  /*00c0*/  IMAD.WIDE R4, R9, 0x4, R4 ;  /* 0x0000000409047825 */ /* 0x001fcc00078e0204 */
[----:B-1----:R-:W4:Y:S04]  /*00d0*/  LDG.E R5, desc[UR4][R4.64] ;  /* 0x0000000404057981 */ /* 0x002f28000c1e1900 */
[----:B--2---:R-:W4:Y:S01]  /*00e0*/  LDG.E R2, desc[UR4][R2.64] ;  /* 0x0000000402027981 */ /* 0x004f22000c1e1900 */
[----:B---3--:R-:W-:-:S04]  /*00f0*/  IMAD.WIDE R6, R9, 0x4, R6 ;  /* 0x0000000409067825 */ /* 0x008fc800078e0206 */
[----:B----4-:R-:W-:-:S05]  /*0100*/  FMUL R9, R2, R5 ;  /* 0x0000000502097220 */ /* 0x010fca0000400000 */
[----:B------:R-:W-:Y:S01]  /*0110*/  STG.E desc[UR4][R6.64], R9 ;  /* 0x0000000906007986 */ /* 0x000fe2000c101904 */
[----:B------:R-:W-:Y:S05]  /*0120*/  EXIT ;  /* 0x000000000000794d */ /* 0x000fea0003800000 */
.L_x_5:
        /* <DEDUP_REMOVED lines=13> */
.L_x_10:


//--------------------- .text._Z12cuda_vec_subPfS_S_i --------------------------
	.section	.text._Z12cuda_vec_subPfS_S_i,"ax",@progbits
	.align	128
        .global         _Z12cuda_vec_subPfS_S_i
        .type           _Z12cuda_vec_subPfS_S_i,@function
        .size           _Z12cuda_vec_subPfS_S_i,(.L_x_11 - _Z12cuda_vec_subPfS_S_i)
        .other          _Z12cuda_vec_subPfS_S_i,@"STO_CUDA_ENTRY STV_DEFAULT"
_Z12cuda_vec_subPfS_S_i:
.text._Z12cuda_vec_subPfS_S_i:
        /* <DEDUP_REMOVED lines=13> */
[----:B-1----:R-:W4:Y:S01]  /*00d0*/  LDG.E R2, desc[UR4][R2.64] ;  /* 0x0000000402027981 */ /* 0x002f22000c1e1900 */
[----:B--2---:R-:W-:-:S06]  /*00e0*/  IMAD.WIDE R4, R9, 0x4, R4 ;  /* 0x0000000409047825 */ /* 0x004fcc00078e0204 */
[----:B------:R-:W4:Y:S01]  /*00f0*/  LDG.E R5, desc[UR4][R4.64] ;  /* 0x0000000404057981 */ /* 0x000f22000c1e1900 */
[----:B---3--:R-:W-:-:S04]  /*0100*/  IMAD.WIDE R6, R9, 0x4, R6 ;  /* 0x0000000409067825 */ /* 0x008fc800078e0206 */
[----:B----4-:R-:W-:-:S05]  /*0110*/  FADD R9, R2, -R5 ;  /* 0x8000000502097221 */ /* 0x010fca0000000000 */
[----:B------:R-:W-:Y:S01]  /*0120*/  STG.E desc[UR4][R6.64], R9 ;  /* 0x0000000906007986 */ /* 0x000fe2000c101904 */
[----:B------:R-:W-:Y:S05]  /*0130*/  EXIT ;  /* 0x000000000000794d */ /* 0x000fea0003800000 */
.L_x_6:
        /* <DEDUP_REMOVED lines=12> */
.L_x_11:


//--------------------- .text._Z12cuda_vec_addPfS_S_i --------------------------
	.section	.text._Z12cuda_vec_addPfS_S_i,"ax",@progbits
	.align	128
        .global         _Z12cuda_vec_addPfS_S_i
        .type           _Z12cuda_vec_addPfS_S_i,@function
        .size           _Z12cuda_vec_addPfS_S_i,(.L_x_12 - _Z12cuda_vec_addPfS_S_i)
        .other          _Z12cuda_vec_addPfS_S_i,@"STO_CUDA_ENTRY STV_DEFAULT"
_Z12cuda_vec_addPfS_S_i:
.text._Z12cuda_vec_addPfS_S_i:
        /* <DEDUP_REMOVED lines=17> */
[----:B----4-:R-:W-:-:S05]  /*0110*/  FADD R9, R2, R5 ;  /* 0x0000000502097221 */ /* 0x010fca0000000000 */
[----:B------:R-:W-:Y:S01]  /*0120*/  STG.E desc[UR4][R6.64], R9 ;  /* 0x0000000906007986 */ /* 0x000fe2000c101904 */
[----:B------:R-:W-:Y:S05]  /*0130*/  EXIT ;  /* 0x000000000000794d */ /* 0x000fea0003800000 */
.L_x_7:
        /* <DEDUP_REMOVED lines=12> */
.L_x_12:


//--------------------- .nv.shared._Z13cuda_mat_prodPfPiS0_S_S0_S0_S_ --------------------------
	.section	.nv.shared._Z13cuda_mat_prodPfPiS0_S_S0_S0_S_,"aw",@nobits
	.sectionflags	@""
	.align	4
.nv.shared._Z13cuda_mat_prodPfPiS0_S_S0_S0_S_:
	.zero		3072


//--------------------- .nv.shared.reserved.0     --------------------------
	.section	.nv.shared.reserved.0,"aw",@nobits
	.weak		__nv_reservedSMEM_offset_0_alias
	.size		__nv_reservedSMEM_offset_0_alias, 0, 64
	.other		__nv_reservedSMEM_offset_0_alias,@"STO_CUDA_RESERVED_SHARED STV_DEFAULT"
__nv_reservedSMEM_offset_0_alias:
	.zero		0
	.zero		64


//--------------------- .nv.shared._Z17cuda_vec_dot_prodPfS_S_i --------------------------
	.section	.nv.shared._Z17cuda_vec_dot_prodPfS_S_i,"aw",@nobits
	.sectionflags	@""
	.align	4
.nv.shared._Z17cuda_vec_dot_prodPfS_S_i:
	.zero		3072


//--------------------- .nv.constant0._Z13cuda_mat_prodPfPiS0_S_S0_S0_S_ --------------------------
	.section	.nv.constant0._Z13cuda_mat_prodPfPiS0_S_S0_S0_S_,"a",@progbits
	.sectionflags	@""
	.align	4
.nv.constant0._Z13cuda_mat_prodPfPiS0_S_S0_S0_S_:
	.zero		952


//--------------------- .nv.constant0._Z17cuda_vec_dot_prodPfS_S_i --------------------------
	.section	.nv.constant0._Z17cuda_vec_dot_prodPfS_S_i,"a",@progbits
	.sectionflags	@""
	.align	4
.nv.constant0._Z17cuda_vec_dot_prodPfS_S_i:
	.zero		924


//--------------------- .nv.constant0._Z20cuda_vec_scalar_prodPfS_S_i --------------------------
	.section	.nv.constant0._Z20cuda_vec_scalar_prodPfS_S_i,"a",@progbits
	.sectionflags	@""
	.align	4
.nv.constant0._Z20cuda_vec_scalar_prodPfS_S_i:
	.zero		924


//--------------------- .nv.constant0._Z12cuda_vec_subPfS_S_i --------------------------
	.section	.nv.constant0._Z12cuda_vec_subPfS_S_i,"a",@progbits
	.sectionflags	@""
	.align	4
.nv.constant0._Z12cuda_vec_subPfS_S_i:
	.zero		924


//--------------------- .nv.constant0._Z12cuda_vec_addPfS_S_i --------------------------
	.section	.nv.constant0._Z12cuda_vec_addPfS_S_i,"a",@progbits
	.sectionflags	@""
	.align	4
.nv.constant0._Z12cuda_vec_addPfS_S_i:
	.zero		924


//--------------------- SYMBOLS --------------------------

	.type		.nv.reservedSmem.offset0,@object
	.size		.nv.reservedSmem.offset0,0x4
	.type		.nv.reservedSmem.cap,@object
	.size		.nv.reservedSmem.cap,0x4
